	.version 1.4
	.target sm_10, map_f64_to_f32
	// compiled with /usr/local/cuda4.1/cuda/open64/lib//be
	// nvopencc 4.1 built on 2012-01-12

	//-----------------------------------------------------------
	// Compiling /tmp/tmpxft_000070f2_00000000-9_userapp.cpp3.i (/tmp/ccBI#.bnxSZ7)
	//-----------------------------------------------------------

	//-----------------------------------------------------------
	// Options:
	//-----------------------------------------------------------
	//  Target:ptx, ISA:sm_10, Endian:little, Pointer Size:64
	//  -O3	(Optimization level)
	//  -g0	(Debug level)
	//  -m2	(Report advisories)
	//-----------------------------------------------------------

	.file	1	"<command-line>"
	.file	2	"/tmp/tmpxft_000070f2_00000000-8_userapp.cudafe2.gpu"
	.file	3	"/usr/lib/gcc/x86_64-redhat-linux/4.5.1/include/stddef.h"
	.file	4	"/usr/local/cuda4.1/cuda/bin/../include/crt/device_runtime.h"
	.file	5	"/usr/local/cuda4.1/cuda/bin/../include/host_defines.h"
	.file	6	"/usr/local/cuda4.1/cuda/bin/../include/builtin_types.h"
	.file	7	"/usr/local/cuda4.1/cuda/bin/../include/device_types.h"
	.file	8	"/usr/local/cuda4.1/cuda/bin/../include/driver_types.h"
	.file	9	"/usr/local/cuda4.1/cuda/bin/../include/surface_types.h"
	.file	10	"/usr/local/cuda4.1/cuda/bin/../include/texture_types.h"
	.file	11	"/usr/local/cuda4.1/cuda/bin/../include/vector_types.h"
	.file	12	"/usr/local/cuda4.1/cuda/bin/../include/device_launch_parameters.h"
	.file	13	"/usr/local/cuda4.1/cuda/bin/../include/crt/storage_class.h"
	.file	14	"userapp.cuh"
	.file	15	"/usr/local/cuda4.1/cuda/bin/../include/common_functions.h"
	.file	16	"/usr/local/cuda4.1/cuda/bin/../include/math_functions.h"
	.file	17	"/usr/local/cuda4.1/cuda/bin/../include/math_constants.h"
	.file	18	"/usr/local/cuda4.1/cuda/bin/../include/device_functions.h"
	.file	19	"/usr/local/cuda4.1/cuda/bin/../include/sm_11_atomic_functions.h"
	.file	20	"/usr/local/cuda4.1/cuda/bin/../include/sm_12_atomic_functions.h"
	.file	21	"/usr/local/cuda4.1/cuda/bin/../include/sm_13_double_functions.h"
	.file	22	"/usr/local/cuda4.1/cuda/bin/../include/sm_20_atomic_functions.h"
	.file	23	"/usr/local/cuda4.1/cuda/bin/../include/sm_20_intrinsics.h"
	.file	24	"/usr/local/cuda4.1/cuda/bin/../include/surface_functions.h"
	.file	25	"/usr/local/cuda4.1/cuda/bin/../include/texture_fetch_functions.h"
	.file	26	"/usr/local/cuda4.1/cuda/bin/../include/math_functions_dbl_ptx1.h"


	.entry _Z6vecAddPfS_S_ (
		.param .u64 __cudaparm__Z6vecAddPfS_S__a,
		.param .u64 __cudaparm__Z6vecAddPfS_S__b,
		.param .u64 __cudaparm__Z6vecAddPfS_S__c)
	{
	.reg .u16 %rh<4>;
	.reg .u32 %r<5>;
	.reg .u64 %rd<10>;
	.reg .f32 %f<5>;
	.loc	14	2	0
$LDWbegin__Z6vecAddPfS_S_:
	.loc	14	5	0
	cvt.u32.u16 	%r1, %tid.x;
	mov.u16 	%rh1, %ctaid.x;
	mov.u16 	%rh2, %ntid.x;
	mul.wide.u16 	%r2, %rh1, %rh2;
	add.u32 	%r3, %r1, %r2;
	cvt.s64.s32 	%rd1, %r3;
	mul.wide.s32 	%rd2, %r3, 4;
	ld.param.u64 	%rd3, [__cudaparm__Z6vecAddPfS_S__a];
	add.u64 	%rd4, %rd3, %rd2;
	ld.global.f32 	%f1, [%rd4+0];
	ld.param.u64 	%rd5, [__cudaparm__Z6vecAddPfS_S__b];
	add.u64 	%rd6, %rd5, %rd2;
	ld.global.f32 	%f2, [%rd6+0];
	add.f32 	%f3, %f1, %f2;
	ld.param.u64 	%rd7, [__cudaparm__Z6vecAddPfS_S__c];
	add.u64 	%rd8, %rd7, %rd2;
	st.global.f32 	[%rd8+0], %f3;
	.loc	14	6	0
	exit;
$LDWend__Z6vecAddPfS_S_:
	} // _Z6vecAddPfS_S_

	.entry _Z6vecMulPfS_fS_iPi (
		.param .u64 __cudaparm__Z6vecMulPfS_fS_iPi_a,
		.param .u64 __cudaparm__Z6vecMulPfS_fS_iPi_b,
		.param .f32 __cudaparm__Z6vecMulPfS_fS_iPi_c,
		.param .u64 __cudaparm__Z6vecMulPfS_fS_iPi_d,
		.param .s32 __cudaparm__Z6vecMulPfS_fS_iPi_e,
		.param .u64 __cudaparm__Z6vecMulPfS_fS_iPi_f)
	{
	.reg .u32 %r<5>;
	.reg .u64 %rd<12>;
	.reg .f32 %f<10>;
	.loc	14	9	0
$LDWbegin__Z6vecMulPfS_fS_iPi:
	.loc	14	12	0
	cvt.s32.u16 	%r1, %tid.x;
	cvt.s64.s32 	%rd1, %r1;
	mul.wide.s32 	%rd2, %r1, 4;
	ld.param.u64 	%rd3, [__cudaparm__Z6vecMulPfS_fS_iPi_f];
	add.u64 	%rd4, %rd3, %rd2;
	ld.global.s32 	%r2, [%rd4+0];
	cvt.rn.f32.s32 	%f1, %r2;
	ld.param.s32 	%r3, [__cudaparm__Z6vecMulPfS_fS_iPi_e];
	cvt.rn.f32.s32 	%f2, %r3;
	ld.param.f32 	%f3, [__cudaparm__Z6vecMulPfS_fS_iPi_c];
	ld.param.u64 	%rd5, [__cudaparm__Z6vecMulPfS_fS_iPi_a];
	add.u64 	%rd6, %rd5, %rd2;
	ld.global.f32 	%f4, [%rd6+0];
	ld.param.u64 	%rd7, [__cudaparm__Z6vecMulPfS_fS_iPi_b];
	add.u64 	%rd8, %rd7, %rd2;
	ld.global.f32 	%f5, [%rd8+0];
	mad.f32 	%f6, %f4, %f5, %f3;
	add.f32 	%f7, %f2, %f6;
	add.f32 	%f8, %f1, %f7;
	ld.param.u64 	%rd9, [__cudaparm__Z6vecMulPfS_fS_iPi_d];
	add.u64 	%rd10, %rd9, %rd2;
	st.global.f32 	[%rd10+0], %f8;
	.loc	14	13	0
	exit;
$LDWend__Z6vecMulPfS_fS_iPi:
	} // _Z6vecMulPfS_fS_iPi



// ===== COMPILED SASS (sm_100) =====

	.target	sm_100

	.elftype	@"ET_EXEC"


//--------------------- .note.nv.tkinfo           --------------------------
	.section	.note.nv.tkinfo,"",@"SHT_NOTE"
	.sectionflags	@"SHF_NOTE_NV_TKINFO"
	.tkinfo
        /*0018*/ 	.word	0x00000002
        /*0030*/ 	.string	""
        /*0030*/ 	.string	"ptxas"
        /*0030*/ 	.string	"Cuda compilation tools, release 13.0, V13.0.88"
        /*0030*/ 	.string	"Build cuda_13.0.r13.0/compiler.36424714_0"
        /*0030*/ 	.string	"-arch sm_100 "



//--------------------- .note.nv.cuinfo           --------------------------
	.section	.note.nv.cuinfo,"",@"SHT_NOTE"
	.sectionflags	@"SHF_NOTE_NV_CUINFO"
        /*0018*/ 	.short	0x0002
        /*001a*/ 	.short	0x000a
        /*001c*/ 	.short	0x0082
	.zero		2


//--------------------- .nv.info                  --------------------------
	.section	.nv.info,"",@"SHT_CUDA_INFO"
	.align	4


	//----- nvinfo : EIATTR_REGCOUNT
	.align		4
        /*0000*/ 	.byte	0x04, 0x2f
        /*0002*/ 	.short	(.L_1 - .L_0)
	.align		4
.L_0:
        /*0004*/ 	.word	index@(_Z6vecAddPfS_S_)
        /*0008*/ 	.word	0x0000000c


	//----- nvinfo : EIATTR_FRAME_SIZE
	.align		4
.L_1:
        /*000c*/ 	.byte	0x04, 0x11
        /*000e*/ 	.short	(.L_3 - .L_2)
	.align		4
.L_2:
        /*0010*/ 	.word	index@(_Z6vecAddPfS_S_)
        /*0014*/ 	.word	0x00000000


	//----- nvinfo : EIATTR_REGCOUNT
	.align		4
.L_3:
        /*0018*/ 	.byte	0x04, 0x2f
        /*001a*/ 	.short	(.L_5 - .L_4)
	.align		4
.L_4:
        /*001c*/ 	.word	index@(_Z6vecMulPfS_fS_iPi)
        /*0020*/ 	.word	0x00000010


	//----- nvinfo : EIATTR_FRAME_SIZE
	.align		4
.L_5:
        /*0024*/ 	.byte	0x04, 0x11
        /*0026*/ 	.short	(.L_7 - .L_6)
	.align		4
.L_6:
        /*0028*/ 	.word	index@(_Z6vecMulPfS_fS_iPi)
        /*002c*/ 	.word	0x00000000


	//----- nvinfo : EIATTR_MIN_STACK_SIZE
	.align		4
.L_7:
        /*0030*/ 	.byte	0x04, 0x12
        /*0032*/ 	.short	(.L_9 - .L_8)
	.align		4
.L_8:
        /*0034*/ 	.word	index@(_Z6vecMulPfS_fS_iPi)
        /*0038*/ 	.word	0x00000000


	//----- nvinfo : EIATTR_MIN_STACK_SIZE
	.align		4
.L_9:
        /*003c*/ 	.byte	0x04, 0x12
        /*003e*/ 	.short	(.L_11 - .L_10)
	.align		4
.L_10:
        /*0040*/ 	.word	index@(_Z6vecAddPfS_S_)
        /*0044*/ 	.word	0x00000000
.L_11:


//--------------------- .nv.compat                --------------------------
	.section	.nv.compat,"",@"SHT_CUDA_COMPAT_INFO"
	.align	4
        /*0000*/ 	.byte	0x02, 0x09, 0x00, 0x00, 0x02, 0x02, 0x01, 0x00, 0x02, 0x05, 0x05, 0x00, 0x03, 0x07, 0x01, 0x01
        /*0010*/ 	.byte	0x02, 0x03, 0x00, 0x00, 0x02, 0x06, 0x01, 0x00, 0x04, 0x0b, 0x08, 0x00, 0x09, 0x00, 0x00, 0x00
        /*0020*/ 	.byte	0x00, 0x00, 0x00, 0x00


//--------------------- .nv.info._Z6vecMulPfS_fS_iPi --------------------------
	.section	.nv.info._Z6vecMulPfS_fS_iPi,"",@"SHT_CUDA_INFO"
	.sectionflags	@""
	.align	4


	//----- nvinfo : EIATTR_CUDA_API_VERSION
	.align		4
        /*0000*/ 	.byte	0x04, 0x37
        /*0002*/ 	.short	(.L_13 - .L_12)
.L_12:
        /*0004*/ 	.word	0x00000082


	//----- nvinfo : EIATTR_KPARAM_INFO
	.align		4
.L_13:
        /*0008*/ 	.byte	0x04, 0x17
        /*000a*/ 	.short	(.L_15 - .L_14)
.L_14:
        /*000c*/ 	.word	0x00000000
        /*0010*/ 	.short	0x0005
        /*0012*/ 	.short	0x0028
        /*0014*/ 	.byte	0x00, 0xf0, 0x21, 0x00


	//----- nvinfo : EIATTR_KPARAM_INFO
	.align		4
.L_15:
        /*0018*/ 	.byte	0x04, 0x17
        /*001a*/ 	.short	(.L_17 - .L_16)
.L_16:
        /*001c*/ 	.word	0x00000000
        /*0020*/ 	.short	0x0004
        /*0022*/ 	.short	0x0020
        /*0024*/ 	.byte	0x00, 0xf0, 0x11, 0x00


	//----- nvinfo : EIATTR_KPARAM_INFO
	.align		4
.L_17:
        /*0028*/ 	.byte	0x04, 0x17
        /*002a*/ 	.short	(.L_19 - .L_18)
.L_18:
        /*002c*/ 	.word	0x00000000
        /*0030*/ 	.short	0x0003
        /*0032*/ 	.short	0x0018
        /*0034*/ 	.byte	0x00, 0xf0, 0x21, 0x00


	//----- nvinfo : EIATTR_KPARAM_INFO
	.align		4
.L_19:
        /*0038*/ 	.byte	0x04, 0x17
        /*003a*/ 	.short	(.L_21 - .L_20)
.L_20:
        /*003c*/ 	.word	0x00000000
        /*0040*/ 	.short	0x0002
        /*0042*/ 	.short	0x0010
        /*0044*/ 	.byte	0x00, 0xf0, 0x11, 0x00


	//----- nvinfo : EIATTR_KPARAM_INFO
	.align		4
.L_21:
        /*0048*/ 	.byte	0x04, 0x17
        /*004a*/ 	.short	(.L_23 - .L_22)
.L_22:
        /*004c*/ 	.word	0x00000000
        /*0050*/ 	.short	0x0001
        /*0052*/ 	.short	0x0008
        /*0054*/ 	.byte	0x00, 0xf0, 0x21, 0x00


	//----- nvinfo : EIATTR_KPARAM_INFO
	.align		4
.L_23:
        /*0058*/ 	.byte	0x04, 0x17
        /*005a*/ 	.short	(.L_25 - .L_24)
.L_24:
        /*005c*/ 	.word	0x00000000
        /*0060*/ 	.short	0x0000
        /*0062*/ 	.short	0x0000
        /*0064*/ 	.byte	0x00, 0xf0, 0x21, 0x00


	//----- nvinfo : EIATTR_SPARSE_MMA_MASK
	.align		4
.L_25:
        /*0068*/ 	.byte	0x03, 0x50
        /*006a*/ 	.short	0x0000


	//----- nvinfo : EIATTR_MAXREG_COUNT
	.align		4
        /*006c*/ 	.byte	0x03, 0x1b
        /*006e*/ 	.short	0x00ff


	//----- nvinfo : EIATTR_MERCURY_ISA_VERSION
	.align		4
        /*0070*/ 	.byte	0x03, 0x5f
        /*0072*/ 	.short	0x0101


	//----- nvinfo : EIATTR_VRC_CTA_INIT_COUNT
	.align		4
        /*0074*/ 	.byte	0x02, 0x4a
	.zero		1
	.zero		1


	//----- nvinfo : EIATTR_EXIT_INSTR_OFFSETS
	.align		4
        /*0078*/ 	.byte	0x04, 0x1c
        /*007a*/ 	.short	(.L_27 - .L_26)


	//   ....[0]....
.L_26:
        /*007c*/ 	.word	0x00000170


	//----- nvinfo : EIATTR_CBANK_PARAM_SIZE
	.align		4
.L_27:
        /*0080*/ 	.byte	0x03, 0x19
        /*0082*/ 	.short	0x0030


	//----- nvinfo : EIATTR_PARAM_CBANK
	.align		4
        /*0084*/ 	.byte	0x04, 0x0a
        /*0086*/ 	.short	(.L_29 - .L_28)
	.align		4
.L_28:
        /*0088*/ 	.word	index@(.nv.constant0._Z6vecMulPfS_fS_iPi)
        /*008c*/ 	.short	0x0380
        /*008e*/ 	.short	0x0030


	//----- nvinfo : EIATTR_SW_WAR
	.align		4
.L_29:
        /*0090*/ 	.byte	0x04, 0x36
        /*0092*/ 	.short	(.L_31 - .L_30)
.L_30:
        /*0094*/ 	.word	0x00000008
.L_31:


//--------------------- .nv.info._Z6vecAddPfS_S_  --------------------------
	.section	.nv.info._Z6vecAddPfS_S_,"",@"SHT_CUDA_INFO"
	.sectionflags	@""
	.align	4


	//----- nvinfo : EIATTR_CUDA_API_VERSION
	.align		4
        /*0000*/ 	.byte	0x04, 0x37
        /*0002*/ 	.short	(.L_33 - .L_32)
.L_32:
        /*0004*/ 	.word	0x00000082


	//----- nvinfo : EIATTR_KPARAM_INFO
	.align		4
.L_33:
        /*0008*/ 	.byte	0x04, 0x17
        /*000a*/ 	.short	(.L_35 - .L_34)
.L_34:
        /*000c*/ 	.word	0x00000000
        /*0010*/ 	.short	0x0002
        /*0012*/ 	.short	0x0010
        /*0014*/ 	.byte	0x00, 0xf0, 0x21, 0x00


	//----- nvinfo : EIATTR_KPARAM_INFO
	.align		4
.L_35:
        /*0018*/ 	.byte	0x04, 0x17
        /*001a*/ 	.short	(.L_37 - .L_36)
.L_36:
        /*001c*/ 	.word	0x00000000
        /*0020*/ 	.short	0x0001
        /*0022*/ 	.short	0x0008
        /*0024*/ 	.byte	0x00, 0xf0, 0x21, 0x00


	//----- nvinfo : EIATTR_KPARAM_INFO
	.align		4
.L_37:
        /*0028*/ 	.byte	0x04, 0x17
        /*002a*/ 	.short	(.L_39 - .L_38)
.L_38:
        /*002c*/ 	.word	0x00000000
        /*0030*/ 	.short	0x0000
        /*0032*/ 	.short	0x0000
        /*0034*/ 	.byte	0x00, 0xf0, 0x21, 0x00


	//----- nvinfo : EIATTR_SPARSE_MMA_MASK
	.align		4
.L_39:
        /*0038*/ 	.byte	0x03, 0x50
        /*003a*/ 	.short	0x0000


	//----- nvinfo : EIATTR_MAXREG_COUNT
	.align		4
        /*003c*/ 	.byte	0x03, 0x1b
        /*003e*/ 	.short	0x00ff


	//----- nvinfo : EIATTR_MERCURY_ISA_VERSION
	.align		4
        /*0040*/ 	.byte	0x03, 0x5f
        /*0042*/ 	.short	0x0101


	//----- nvinfo : EIATTR_VRC_CTA_INIT_COUNT
	.align		4
        /*0044*/ 	.byte	0x02, 0x4a
	.zero		1
	.zero		1


	//----- nvinfo : EIATTR_EXIT_INSTR_OFFSETS
	.align		4
        /*0048*/ 	.byte	0x04, 0x1c
        /*004a*/ 	.short	(.L_41 - .L_40)


	//   ....[0]....
.L_40:
        /*004c*/ 	.word	0x00000130


	//----- nvinfo : EIATTR_CBANK_PARAM_SIZE
	.align		4
.L_41:
        /*0050*/ 	.byte	0x03, 0x19
        /*0052*/ 	.short	0x0018


	//----- nvinfo : EIATTR_PARAM_CBANK
	.align		4
        /*0054*/ 	.byte	0x04, 0x0a
        /*0056*/ 	.short	(.L_43 - .L_42)
	.align		4
.L_42:
        /*0058*/ 	.word	index@(.nv.constant0._Z6vecAddPfS_S_)
        /*005c*/ 	.short	0x0380
        /*005e*/ 	.short	0x0018


	//----- nvinfo : EIATTR_SW_WAR
	.align		4
.L_43:
        /*0060*/ 	.byte	0x04, 0x36
        /*0062*/ 	.short	(.L_45 - .L_44)
.L_44:
        /*0064*/ 	.word	0x00000008
.L_45:


//--------------------- .nv.callgraph             --------------------------
	.section	.nv.callgraph,"",@"SHT_CUDA_CALLGRAPH"
	.align	4
	.sectionentsize	8
	.align		4
        /*0000*/ 	.word	0x00000000
	.align		4
        /*0004*/ 	.word	0xffffffff
	.align		4
        /*0008*/ 	.word	0x00000000
	.align		4
        /*000c*/ 	.word	0xfffffffe
	.align		4
        /*0010*/ 	.word	0x00000000
	.align		4
        /*0014*/ 	.word	0xfffffffd
	.align		4
        /*0018*/ 	.word	0x00000000
	.align		4
        /*001c*/ 	.word	0xfffffffc


//--------------------- .text._Z6vecMulPfS_fS_iPi --------------------------
	.section	.text._Z6vecMulPfS_fS_iPi,"ax",@progbits
	.align	128
.text._Z6vecMulPfS_fS_iPi:
        .type           _Z6vecMulPfS_fS_iPi,@function
        .size           _Z6vecMulPfS_fS_iPi,(.L_x_2 - _Z6vecMulPfS_fS_iPi)
        .other          _Z6vecMulPfS_fS_iPi,@"STO_CUDA_ENTRY STV_DEFAULT"
_Z6vecMulPfS_fS_iPi:
[----:B------:R-:W-:Y:S01]  /*0000*/  LDC R1, c[0x0][0x37c] ;  /* 0x0000df00ff017b82 */ /* 0x000fe20000000800 */
[----:B------:R-:W0:Y:S07]  /*0010*/  S2R R11, SR_TID.X ;  /* 0x00000000000b7919 */ /* 0x000e2e0000002100 */
[----:B------:R-:W1:Y:S01]  /*0020*/  LDC.64 R4, c[0x0][0x380] ;  /* 0x0000e000ff047b82 */ /* 0x000e620000000a00 */
[----:B------:R-:W2:Y:S01]  /*0030*/  LDCU.64 UR4, c[0x0][0x358] ;  /* 0x00006b00ff0477ac */ /* 0x000ea20008000a00 */
[----:B------:R-:W3:Y:S06]  /*0040*/  LDCU UR6, c[0x0][0x3a0] ;  /* 0x00007400ff0677ac */ /* 0x000eec0008000800 */
[----:B------:R-:W4:Y:S01]  /*0050*/  LDC.64 R6, c[0x0][0x388] ;  /* 0x0000e200ff067b82 */ /* 0x000f220000000a00 */
[----:B------:R-:W5:Y:S07]  /*0060*/  LDCU UR7, c[0x0][0x390] ;  /* 0x00007200ff0777ac */ /* 0x000f6e0008000800 */
[----:B------:R-:W3:Y:S08]  /*0070*/  LDC.64 R2, c[0x0][0x3a8] ;  /* 0x0000ea00ff027b82 */ /* 0x000ef00000000a00 */
[----:B------:R-:W5:Y:S01]  /*0080*/  LDC.64 R8, c[0x0][0x398] ;  /* 0x0000e600ff087b82 */ /* 0x000f620000000a00 */
[----:B0-----:R-:W-:-:S05]  /*0090*/  LOP3.LUT R11, R11, 0xffff, RZ, 0xc0, !PT ;  /* 0x0000ffff0b0b7812 */ /* 0x001fca00078ec0ff */
[----:B-1----:R-:W-:-:S04]  /*00a0*/  IMAD.WIDE R4, R11, 0x4, R4 ;  /* 0x000000040b047825 */ /* 0x002fc800078e0204 */
[C---:B----4-:R-:W-:Y:S02]  /*00b0*/  IMAD.WIDE R6, R11.reuse, 0x4, R6 ;  /* 0x000000040b067825 */ /* 0x050fe400078e0206 */
[----:B--2---:R-:W2:Y:S02]  /*00c0*/  LDG.E R4, desc[UR4][R4.64] ;  /* 0x0000000404047981 */ /* 0x004ea4000c1e1900 */
[C---:B---3--:R-:W-:Y:S02]  /*00d0*/  IMAD.WIDE R2, R11.reuse, 0x4, R2 ;  /* 0x000000040b027825 */ /* 0x048fe400078e0202 */
[----:B------:R-:W2:Y:S04]  /*00e0*/  LDG.E R7, desc[UR4][R6.64] ;  /* 0x0000000406077981 */ /* 0x000ea8000c1e1900 */
[----:B------:R-:W3:Y:S01]  /*00f0*/  LDG.E R2, desc[UR4][R2.64] ;  /* 0x0000000402027981 */ /* 0x000ee2000c1e1900 */
[----:B------:R-:W-:Y:S01]  /*0100*/  I2FP.F32.S32 R10, UR6 ;  /* 0x00000006000a7c45 */ /* 0x000fe20008201400 */
[----:B-----5:R-:W-:-:S04]  /*0110*/  IMAD.WIDE R8, R11, 0x4, R8 ;  /* 0x000000040b087825 */ /* 0x020fc800078e0208 */
[----:B--2---:R-:W-:Y:S01]  /*0120*/  FFMA.FTZ R13, R4, R7, UR7 ;  /* 0x00000007040d7e23 */ /* 0x004fe20008010007 */
[----:B---3--:R-:W-:-:S03]  /*0130*/  I2FP.F32.S32 R0, R2 ;  /* 0x0000000200007245 */ /* 0x008fc60000201400 */
[----:B------:R-:W-:-:S04]  /*0140*/  FADD.FTZ R13, R10, R13 ;  /* 0x0000000d0a0d7221 */ /* 0x000fc80000010000 */
[----:B------:R-:W-:-:S05]  /*0150*/  FADD.FTZ R13, R0, R13 ;  /* 0x0000000d000d7221 */ /* 0x000fca0000010000 */
[----:B------:R-:W-:Y:S01]  /*0160*/  STG.E desc[UR4][R8.64], R13 ;  /* 0x0000000d08007986 */ /* 0x000fe2000c101904 */
[----:B------:R-:W-:Y:S05]  /*0170*/  EXIT ;  /* 0x000000000000794d */ /* 0x000fea0003800000 */
.L_x_0:
[----:B------:R-:W-:-:S00]  /*0180*/  BRA `(.L_x_0) ;  /* 0xfffffffc00fc7947 */ /* 0x000fc0000383ffff */
[----:B------:R-:W-:-:S00]  /*0190*/  NOP ;  /* 0x0000000000007918 */ /* 0x000fc00000000000 */
        /* <DEDUP_REMOVED lines=14> */
.L_x_2:


//--------------------- .text._Z6vecAddPfS_S_     --------------------------
	.section	.text._Z6vecAddPfS_S_,"ax",@progbits
	.align	128
.text._Z6vecAddPfS_S_:
        .type           _Z6vecAddPfS_S_,@function
        .size           _Z6vecAddPfS_S_,(.L_x_3 - _Z6vecAddPfS_S_)
        .other          _Z6vecAddPfS_S_,@"STO_CUDA_ENTRY STV_DEFAULT"
_Z6vecAddPfS_S_:
[----:B------:R-:W-:Y:S01]  /*0000*/  LDC R1, c[0x0][0x37c] ;  /* 0x0000df00ff017b82 */ /* 0x000fe20000000800 */
[----:B------:R-:W0:Y:S07]  /*0010*/  S2R R0, SR_TID.X ;  /* 0x0000000000007919 */ /* 0x000e2e0000002100 */
[----:B------:R-:W1:Y:S01]  /*0020*/  S2UR UR4, SR_CTAID.X ;  /* 0x00000000000479c3 */ /* 0x000e620000002500 */
[----:B------:R-:W2:Y:S07]  /*0030*/  LDCU.64 UR6, c[0x0][0x358] ;  /* 0x00006b00ff0677ac */ /* 0x000eae0008000a00 */
[----:B------:R-:W3:Y:S08]  /*0040*/  LDC R9, c[0x0][0x360] ;  /* 0x0000d800ff097b82 */ /* 0x000ef00000000800 */
[----:B------:R-:W4:Y:S08]  /*0050*/  LDC.64 R2, c[0x0][0x380] ;  /* 0x0000e000ff027b82 */ /* 0x000f300000000a00 */
[----:B------:R-:W5:Y:S01]  /*0060*/  LDC.64 R4, c[0x0][0x388] ;  /* 0x0000e200ff047b82 */ /* 0x000f620000000a00 */
[----:B-1----:R-:W-:Y:S01]  /*0070*/  ULOP3.LUT UR4, UR4, 0xffff, URZ, 0xc0, !UPT ;  /* 0x0000ffff04047892 */ /* 0x002fe2000f8ec0ff */
[----:B0-----:R-:W-:-:S06]  /*0080*/  LOP3.LUT R0, R0, 0xffff, RZ, 0xc0, !PT ;  /* 0x0000ffff00007812 */ /* 0x001fcc00078ec0ff */
[----:B------:R-:W0:Y:S01]  /*0090*/  LDC.64 R6, c[0x0][0x390] ;  /* 0x0000e400ff067b82 */ /* 0x000e220000000a00 */
[----:B---3--:R-:W-:-:S05]  /*00a0*/  LOP3.LUT R9, R9, 0xffff, RZ, 0xc0, !PT ;  /* 0x0000ffff09097812 */ /* 0x008fca00078ec0ff */
[----:B------:R-:W-:-:S04]  /*00b0*/  IMAD R9, R9, UR4, R0 ;  /* 0x0000000409097c24 */ /* 0x000fc8000f8e0200 */
[----:B----4-:R-:W-:-:S04]  /*00c0*/  IMAD.WIDE R2, R9, 0x4, R2 ;  /* 0x0000000409027825 */ /* 0x010fc800078e0202 */
[C---:B-----5:R-:W-:Y:S02]  /*00d0*/  IMAD.WIDE R4, R9.reuse, 0x4, R4 ;  /* 0x0000000409047825 */ /* 0x060fe400078e0204 */
[----:B--2---:R-:W2:Y:S04]  /*00e0*/  LDG.E R2, desc[UR6][R2.64] ;  /* 0x0000000602027981 */ /* 0x004ea8000c1e1900 */
[----:B------:R-:W2:Y:S01]  /*00f0*/  LDG.E R5, desc[UR6][R4.64] ;  /* 0x0000000604057981 */ /* 0x000ea2000c1e1900 */
[----:B0-----:R-:W-:-:S04]  /*0100*/  IMAD.WIDE R6, R9, 0x4, R6 ;  /* 0x0000000409067825 */ /* 0x001fc800078e0206 */
[----:B--2---:R-:W-:-:S05]  /*0110*/  FADD.FTZ R9, R2, R5 ;  /* 0x0000000502097221 */ /* 0x004fca0000010000 */
[----:B------:R-:W-:Y:S01]  /*0120*/  STG.E desc[UR6][R6.64], R9 ;  /* 0x0000000906007986 */ /* 0x000fe2000c101906 */
[----:B------:R-:W-:Y:S05]  /*0130*/  EXIT ;  /* 0x000000000000794d */ /* 0x000fea0003800000 */
.L_x_1:
        /* <DEDUP_REMOVED lines=12> */
.L_x_3:


//--------------------- .nv.shared.reserved.0     --------------------------
	.section	.nv.shared.reserved.0,"aw",@nobits
	.weak		__nv_reservedSMEM_offset_0_alias
	.size		__nv_reservedSMEM_offset_0_alias, 0, 64
	.other		__nv_reservedSMEM_offset_0_alias,@"STO_CUDA_RESERVED_SHARED STV_DEFAULT"
__nv_reservedSMEM_offset_0_alias:
	.zero		0
	.zero		64


//--------------------- .nv.constant0._Z6vecMulPfS_fS_iPi --------------------------
	.section	.nv.constant0._Z6vecMulPfS_fS_iPi,"a",@progbits
	.sectionflags	@""
	.align	4
.nv.constant0._Z6vecMulPfS_fS_iPi:
	.zero		944


//--------------------- .nv.constant0._Z6vecAddPfS_S_ --------------------------
	.section	.nv.constant0._Z6vecAddPfS_S_,"a",@progbits
	.sectionflags	@""
	.align	4
.nv.constant0._Z6vecAddPfS_S_:
	.zero		920


//--------------------- SYMBOLS --------------------------

	.type		.nv.reservedSmem.offset0,@object
	.size		.nv.reservedSmem.offset0,0x4
